	.headerflags	@"EF_CUDA_TEXMODE_UNIFIED EF_CUDA_64BIT_ADDRESS EF_CUDA_ACCELERATORS EF_CUDA_SM90 EF_CUDA_VIRTUAL_SM(EF_CUDA_SM90)"
	.elftype	@"ET_EXEC"


//--------------------- .nv.info                  --------------------------
	.section	.nv.info,"",@"SHT_CUDA_INFO"
	.align	4


	//----- nvinfo : EIATTR_REGCOUNT
	.align		4
        /*0000*/ 	.byte	0x04, 0x2f
        /*0002*/ 	.short	(.L_3 - .L_2)
	.align		4
.L_2:
        /*0004*/ 	.word	index@(triton_poi_fused__native_batch_norm_legit_no_training_relu_63)
        /*0008*/ 	.word	0x00000013


	//----- nvinfo : EIATTR_MIN_STACK_SIZE
	.align		4
.L_3:
        /*000c*/ 	.byte	0x04, 0x12
        /*000e*/ 	.short	(.L_5 - .L_4)
	.align		4
.L_4:
        /*0010*/ 	.word	index@(triton_poi_fused__native_batch_norm_legit_no_training_relu_63)
        /*0014*/ 	.word	0x00000000


	//----- nvinfo : EIATTR_FRAME_SIZE
	.align		4
.L_5:
        /*0018*/ 	.byte	0x04, 0x11
        /*001a*/ 	.short	(.L_7 - .L_6)
	.align		4
.L_6:
        /*001c*/ 	.word	index@(triton_poi_fused__native_batch_norm_legit_no_training_relu_63)
        /*0020*/ 	.word	0x00000000


	//----- nvinfo : EIATTR_MIN_STACK_SIZE
	.align		4
.L_7:
        /*0024*/ 	.byte	0x04, 0x12
        /*0026*/ 	.short	(.L_9 - .L_8)
	.align		4
.L_8:
        /*0028*/ 	.word	index@(triton_poi_fused__native_batch_norm_legit_no_training_relu_63)
        /*002c*/ 	.word	0x00000000
.L_9:


//--------------------- .nv.info.triton_poi_fused__native_batch_norm_legit_no_training_relu_63 --------------------------
	.section	.nv.info.triton_poi_fused__native_batch_norm_legit_no_training_relu_63,"",@"SHT_CUDA_INFO"
	.sectionflags	@""
	.align	4


	//----- nvinfo : EIATTR_CUDA_API_VERSION
	.align		4
        /*0000*/ 	.byte	0x04, 0x37
        /*0002*/ 	.short	(.L_11 - .L_10)
.L_10:
        /*0004*/ 	.word	0x0000007c


	//----- nvinfo : EIATTR_KPARAM_INFO
	.align		4
.L_11:
        /*0008*/ 	.byte	0x04, 0x17
        /*000a*/ 	.short	(.L_13 - .L_12)
.L_12:
        /*000c*/ 	.word	0x00000000
        /*0010*/ 	.short	0x0006
        /*0012*/ 	.short	0x0030
        /*0014*/ 	.byte	0x00, 0xf0, 0x11, 0x00


	//----- nvinfo : EIATTR_KPARAM_INFO
	.align		4
.L_13:
        /*0018*/ 	.byte	0x04, 0x17
        /*001a*/ 	.short	(.L_15 - .L_14)
.L_14:
        /*001c*/ 	.word	0x00000000
        /*0020*/ 	.short	0x0005
        /*0022*/ 	.short	0x0028
        /*0024*/ 	.byte	0x00, 0xf4, 0x21, 0x00


	//----- nvinfo : EIATTR_KPARAM_INFO
	.align		4
.L_15:
        /*0028*/ 	.byte	0x04, 0x17
        /*002a*/ 	.short	(.L_17 - .L_16)
.L_16:
        /*002c*/ 	.word	0x00000000
        /*0030*/ 	.short	0x0004
        /*0032*/ 	.short	0x0020
        /*0034*/ 	.byte	0x00, 0xf4, 0x21, 0x00


	//----- nvinfo : EIATTR_KPARAM_INFO
	.align		4
.L_17:
        /*0038*/ 	.byte	0x04, 0x17
        /*003a*/ 	.short	(.L_19 - .L_18)
.L_18:
        /*003c*/ 	.word	0x00000000
        /*0040*/ 	.short	0x0003
        /*0042*/ 	.short	0x0018
        /*0044*/ 	.byte	0x00, 0xf4, 0x21, 0x00


	//----- nvinfo : EIATTR_KPARAM_INFO
	.align		4
.L_19:
        /*0048*/ 	.byte	0x04, 0x17
        /*004a*/ 	.short	(.L_21 - .L_20)
.L_20:
        /*004c*/ 	.word	0x00000000
        /*0050*/ 	.short	0x0002
        /*0052*/ 	.short	0x0010
        /*0054*/ 	.byte	0x00, 0xf4, 0x21, 0x00


	//----- nvinfo : EIATTR_KPARAM_INFO
	.align		4
.L_21:
        /*0058*/ 	.byte	0x04, 0x17
        /*005a*/ 	.short	(.L_23 - .L_22)
.L_22:
        /*005c*/ 	.word	0x00000000
        /*0060*/ 	.short	0x0001
        /*0062*/ 	.short	0x0008
        /*0064*/ 	.byte	0x00, 0xf4, 0x21, 0x00


	//----- nvinfo : EIATTR_KPARAM_INFO
	.align		4
.L_23:
        /*0068*/ 	.byte	0x04, 0x17
        /*006a*/ 	.short	(.L_25 - .L_24)
.L_24:
        /*006c*/ 	.word	0x00000000
        /*0070*/ 	.short	0x0000
        /*0072*/ 	.short	0x0000
        /*0074*/ 	.byte	0x00, 0xf4, 0x21, 0x00


	//----- nvinfo : EIATTR_SPARSE_MMA_MASK
	.align		4
.L_25:
        /*0078*/ 	.byte	0x03, 0x50
        /*007a*/ 	.short	0x0000


	//----- nvinfo : EIATTR_MAXREG_COUNT
	.align		4
        /*007c*/ 	.byte	0x03, 0x1b
        /*007e*/ 	.short	0x00ff


	//----- nvinfo : EIATTR_EXIT_INSTR_OFFSETS
	.align		4
        /*0080*/ 	.byte	0x04, 0x1c
        /*0082*/ 	.short	(.L_27 - .L_26)


	//   ....[0]....
.L_26:
        /*0084*/ 	.word	0x00000410


	//----- nvinfo : EIATTR_REQNTID
	.align		4
.L_27:
        /*0088*/ 	.byte	0x04, 0x10
        /*008a*/ 	.short	(.L_29 - .L_28)
.L_28:
        /*008c*/ 	.word	0x00000080
        /*0090*/ 	.word	0x00000001
        /*0094*/ 	.word	0x00000001


	//----- nvinfo : EIATTR_CBANK_PARAM_SIZE
	.align		4
.L_29:
        /*0098*/ 	.byte	0x03, 0x19
        /*009a*/ 	.short	0x0034


	//----- nvinfo : EIATTR_PARAM_CBANK
	.align		4
        /*009c*/ 	.byte	0x04, 0x0a
        /*009e*/ 	.short	(.L_31 - .L_30)
	.align		4
.L_30:
        /*00a0*/ 	.word	index@(.nv.constant0.triton_poi_fused__native_batch_norm_legit_no_training_relu_63)
        /*00a4*/ 	.short	0x0210
        /*00a6*/ 	.short	0x0034


	//----- nvinfo : EIATTR_SW_WAR
	.align		4
.L_31:
        /*00a8*/ 	.byte	0x04, 0x36
        /*00aa*/ 	.short	(.L_33 - .L_32)
.L_32:
        /*00ac*/ 	.word	0x00000008
.L_33:


//--------------------- .nv.callgraph             --------------------------
	.section	.nv.callgraph,"",@"SHT_CUDA_CALLGRAPH"
	.align	4
	.sectionentsize	8
	.align		4
        /*0000*/ 	.word	0x00000000
	.align		4
        /*0004*/ 	.word	0xffffffff
	.align		4
        /*0008*/ 	.word	0x00000000
	.align		4
        /*000c*/ 	.word	0xfffffffe
	.align		4
        /*0010*/ 	.word	0x00000000
	.align		4
        /*0014*/ 	.word	0xfffffffd
	.align		4
        /*0018*/ 	.word	0x00000000
	.align		4
        /*001c*/ 	.word	0xfffffffc


//--------------------- .nv.constant4             --------------------------
	.section	.nv.constant4,"a",@progbits
	.align	8
	.align		8
.nv.constant4:
        /*0000*/ 	.dword	_$_str
	.align		8
        /*0008*/ 	.dword	_$_str_$_2


//--------------------- .text.triton_poi_fused__native_batch_norm_legit_no_training_relu_63 --------------------------
	.section	.text.triton_poi_fused__native_batch_norm_legit_no_training_relu_63,"ax",@progbits
	.align	128
        .global         triton_poi_fused__native_batch_norm_legit_no_training_relu_63
        .type           triton_poi_fused__native_batch_norm_legit_no_training_relu_63,@function
        .size           triton_poi_fused__native_batch_norm_legit_no_training_relu_63,(.L_x_1 - triton_poi_fused__native_batch_norm_legit_no_training_relu_63)
        .other          triton_poi_fused__native_batch_norm_legit_no_training_relu_63,@"STO_CUDA_ENTRY STV_DEFAULT"
triton_poi_fused__native_batch_norm_legit_no_training_relu_63:
.text.triton_poi_fused__native_batch_norm_legit_no_training_relu_63:
[----:B------:R-:W-:Y:S01]  /*0000*/  LDC R1, c[0x0][0x28] ;  /* 0x00000a00ff017b82 */ /* 0x000fe20000000800 */
[----:B------:R-:W1:Y:S01]  /*0010*/  S2R R0, SR_TID.X ;  /* 0x0000000000007919 */ /* 0x000e620000002100 */
[----:B------:R-:W-:-:S06]  /*0020*/  HFMA2.MMA R2, -RZ, RZ, 0, 0 ;  /* 0x00000000ff027435 */ /* 0x000fcc00000001ff */
[----:B------:R-:W2:Y:S01]  /*0030*/  LDC.64 R10, c[0x0][0x220] ;  /* 0x00008800ff0a7b82 */ /* 0x000ea20000000a00 */
[----:B------:R-:W-:Y:S01]  /*0040*/  ULDC.64 UR4, c[0x0][0x208] ;  /* 0x0000820000047ab9 */ /* 0x000fe20000000a00 */
[----:B------:R-:W3:Y:S06]  /*0050*/  S2R R5, SR_CTAID.X ;  /* 0x0000000000057919 */ /* 0x000eec0000002500 */
[----:B------:R-:W4:Y:S08]  /*0060*/  LDC.64 R8, c[0x0][0x218] ;  /* 0x00008600ff087b82 */ /* 0x000f300000000a00 */
[----:B------:R-:W5:Y:S08]  /*0070*/  LDC.64 R14, c[0x0][0x230] ;  /* 0x00008c00ff0e7b82 */ /* 0x000f700000000a00 */
[----:B------:R-:W4:Y:S01]  /*0080*/  LDC.64 R12, c[0x0][0x228] ;  /* 0x00008a00ff0c7b82 */ /* 0x000f220000000a00 */
[----:B-1----:R-:W-:-:S02]  /*0090*/  SHF.L.U32 R0, R0, 0x2, RZ ;  /* 0x0000000200007819 */ /* 0x002fc400000006ff */
[----:B---3--:R-:W-:Y:S02]  /*00a0*/  SHF.R.S32.HI R3, RZ, 0x16, R5 ;  /* 0x00000016ff037819 */ /* 0x008fe40000011405 */
[----:B------:R-:W-:Y:S02]  /*00b0*/  LOP3.LUT R0, R0, 0x1fc, RZ, 0xc0, !PT ;  /* 0x000001fc00007812 */ /* 0x000fe400078ec0ff */
[----:B------:R-:W-:Y:S02]  /*00c0*/  SGXT R3, R3, 0x1 ;  /* 0x000000010303781a */ /* 0x000fe40000000200 */
[----:B------:R-:W-:-:S04]  /*00d0*/  LEA R0, R5, R0, 0x9 ;  /* 0x0000000005007211 */ /* 0x000fc800078e48ff */
[----:B------:R-:W-:-:S04]  /*00e0*/  LEA.HI R3, R3, R0, RZ, 0x4 ;  /* 0x0000000003037211 */ /* 0x000fc800078f20ff */
[----:B------:R-:W-:-:S05]  /*00f0*/  SHF.R.S32.HI R3, RZ, 0x4, R3 ;  /* 0x00000004ff037819 */ /* 0x000fca0000011403 */
[----:B------:R-:W-:-:S05]  /*0100*/  IMAD.HI R2, R3, -0x6db6db6d, R2 ;  /* 0x9249249303027827 */ /* 0x000fca00078e0202 */
[----:B------:R-:W-:-:S04]  /*0110*/  SHF.R.U32.HI R5, RZ, 0x1f, R2 ;  /* 0x0000001fff057819 */ /* 0x000fc80000011602 */
[----:B------:R-:W-:-:S05]  /*0120*/  LEA.HI.SX32 R5, R2, R5, 0x17 ;  /* 0x0000000502057211 */ /* 0x000fca00078fbaff */
[----:B------:R-:W-:Y:S02]  /*0130*/  IMAD R3, R5, -0x380, R3 ;  /* 0xfffffc8005037824 */ /* 0x000fe400078e0203 */
[----:B------:R-:W1:Y:S02]  /*0140*/  LDC.64 R4, c[0x0][0x210] ;  /* 0x00008400ff047b82 */ /* 0x000e640000000a00 */
[----:B--2---:R-:W-:-:S06]  /*0150*/  IMAD.WIDE R10, R3, 0x4, R10 ;  /* 0x00000004030a7825 */ /* 0x004fcc00078e020a */
[----:B------:R-:W2:Y:S01]  /*0160*/  LDG.E.EL R10, desc[UR4][R10.64] ;  /* 0x000000040a0a7981 */ /* 0x000ea2000c2e1900 */
[----:B----4-:R-:W-:-:S05]  /*0170*/  IMAD.WIDE R8, R3, 0x4, R8 ;  /* 0x0000000403087825 */ /* 0x010fca00078e0208 */
[----:B------:R3:W4:Y:S01]  /*0180*/  LDG.E.EL R2, desc[UR4][R8.64] ;  /* 0x0000000408027981 */ /* 0x000722000c2e1900 */
[----:B-----5:R-:W-:-:S04]  /*0190*/  IMAD.WIDE R14, R3, 0x4, R14 ;  /* 0x00000004030e7825 */ /* 0x020fc800078e020e */
[----:B0-----:R-:W-:Y:S02]  /*01a0*/  IMAD.WIDE R12, R3, 0x4, R12 ;  /* 0x00000004030c7825 */ /* 0x001fe400078e020c */
[----:B------:R-:W5:Y:S02]  /*01b0*/  LDG.E.EL R14, desc[UR4][R14.64] ;  /* 0x000000040e0e7981 */ /* 0x000f64000c2e1900 */
[C---:B-1----:R-:W-:Y:S02]  /*01c0*/  IMAD.WIDE R4, R0.reuse, 0x4, R4 ;  /* 0x0000000400047825 */ /* 0x042fe400078e0204 */
[----:B------:R0:W5:Y:S01]  /*01d0*/  LDG.E.EL R3, desc[UR4][R12.64] ;  /* 0x000000040c037981 */ /* 0x000162000c2e1900 */
[----:B------:R-:W-:Y:S01]  /*01e0*/  MOV R16, 0x3e800000 ;  /* 0x3e80000000107802 */ /* 0x000fe20000000f00 */
[----:B---3--:R-:W1:Y:S02]  /*01f0*/  LDC.64 R8, c[0x0][0x238] ;  /* 0x00008e00ff087b82 */ /* 0x008e640000000a00 */
[----:B------:R-:W4:Y:S01]  /*0200*/  LDG.E.128 R4, desc[UR4][R4.64] ;  /* 0x0000000404047981 */ /* 0x000f22000c1e1d00 */
[----:B-1----:R-:W-:-:S04]  /*0210*/  IMAD.WIDE R8, R0, 0x4, R8 ;  /* 0x0000000400087825 */ /* 0x002fc800078e0208 */
[----:B--2---:R-:W-:-:S04]  /*0220*/  FADD R10, R10, 9.9999997473787516356e-06 ;  /* 0x3727c5ac0a0a7421 */ /* 0x004fc80000000000 */
[----:B------:R-:W1:Y:S02]  /*0230*/  MUFU.SQRT R11, R10 ;  /* 0x0000000a000b7308 */ /* 0x000e640000002000 */
[C---:B-1----:R-:W-:Y:S02]  /*0240*/  FSETP.GT.AND P0, PT, R11.reuse, 8.50705917302346158658e+37, PT ;  /* 0x7e8000000b00780b */ /* 0x042fe40003f04000 */
[----:B------:R-:W-:-:S11]  /*0250*/  FSETP.GEU.AND P1, PT, R11, 1.175494350822287508e-38, PT ;  /* 0x008000000b00780b */ /* 0x000fd60003f2e000 */
[----:B------:R-:W-:-:S04]  /*0260*/  @P0 FMUL R11, R11, 0.25 ;  /* 0x3e8000000b0b0820 */ /* 0x000fc80000400000 */
[----:B------:R-:W-:-:S06]  /*0270*/  @!P1 FMUL R11, R11, 16777216 ;  /* 0x4b8000000b0b9820 */ /* 0x000fcc0000400000 */
[----:B------:R-:W1:Y:S01]  /*0280*/  MUFU.RCP R11, R11 ;  /* 0x0000000b000b7308 */ /* 0x000e620000001000 */
[----:B0-----:R-:W-:Y:S01]  /*0290*/  FSEL R12, R16, 1, P0 ;  /* 0x3f800000100c7808 */ /* 0x001fe20000000000 */
[----:B----4-:R-:W-:-:S04]  /*02a0*/  FADD R13, R4, -R2 ;  /* 0x80000002040d7221 */ /* 0x010fc80000000000 */
[----:B------:R-:W-:Y:S01]  /*02b0*/  @!P1 FMUL R12, R12, 16777216 ;  /* 0x4b8000000c0c9820 */ /* 0x000fe20000400000 */
[--C-:B------:R-:W-:Y:S01]  /*02c0*/  FADD R5, R5, -R2.reuse ;  /* 0x8000000205057221 */ /* 0x100fe20000000000 */
[--C-:B------:R-:W-:Y:S01]  /*02d0*/  FADD R15, R6, -R2.reuse ;  /* 0x80000002060f7221 */ /* 0x100fe20000000000 */
[----:B------:R-:W-:Y:S01]  /*02e0*/  FADD R7, R7, -R2 ;  /* 0x8000000207077221 */ /* 0x000fe20000000000 */
[----:B-1----:R-:W-:-:S04]  /*02f0*/  FMUL R12, R11, R12 ;  /* 0x0000000c0b0c7220 */ /* 0x002fc80000400000 */
[C---:B------:R-:W-:Y:S01]  /*0300*/  FMUL R13, R12.reuse, R13 ;  /* 0x0000000d0c0d7220 */ /* 0x040fe20000400000 */
[C---:B------:R-:W-:Y:S01]  /*0310*/  FMUL R5, R12.reuse, R5 ;  /* 0x000000050c057220 */ /* 0x040fe20000400000 */
[C---:B------:R-:W-:Y:S01]  /*0320*/  FMUL R15, R12.reuse, R15 ;  /* 0x0000000f0c0f7220 */ /* 0x040fe20000400000 */
[----:B------:R-:W-:Y:S01]  /*0330*/  FMUL R7, R12, R7 ;  /* 0x000000070c077220 */ /* 0x000fe20000400000 */
[C-C-:B-----5:R-:W-:Y:S01]  /*0340*/  FFMA R13, R3.reuse, R13, R14.reuse ;  /* 0x0000000d030d7223 */ /* 0x160fe2000000000e */
[C-C-:B------:R-:W-:Y:S01]  /*0350*/  FFMA R5, R3.reuse, R5, R14.reuse ;  /* 0x0000000503057223 */ /* 0x140fe2000000000e */
[C-C-:B------:R-:W-:Y:S01]  /*0360*/  FFMA R15, R3.reuse, R15, R14.reuse ;  /* 0x0000000f030f7223 */ /* 0x140fe2000000000e */
[----:B------:R-:W-:Y:S02]  /*0370*/  FFMA R7, R3, R7, R14 ;  /* 0x0000000703077223 */ /* 0x000fe4000000000e */
[----:B------:R-:W-:Y:S02]  /*0380*/  FSETP.GEU.AND P3, PT, R13, RZ, PT ;  /* 0x000000ff0d00720b */ /* 0x000fe40003f6e000 */
[----:B------:R-:W-:-:S02]  /*0390*/  FSETP.GEU.AND P2, PT, R5, RZ, PT ;  /* 0x000000ff0500720b */ /* 0x000fc40003f4e000 */
[----:B------:R-:W-:Y:S02]  /*03a0*/  FSETP.GEU.AND P1, PT, R15, RZ, PT ;  /* 0x000000ff0f00720b */ /* 0x000fe40003f2e000 */
[----:B------:R-:W-:Y:S02]  /*03b0*/  FSETP.GEU.AND P0, PT, R7, RZ, PT ;  /* 0x000000ff0700720b */ /* 0x000fe40003f0e000 */
[----:B------:R-:W-:Y:S02]  /*03c0*/  SEL R4, R13, RZ, P3 ;  /* 0x000000ff0d047207 */ /* 0x000fe40001800000 */
[----:B------:R-:W-:Y:S02]  /*03d0*/  SEL R5, R5, RZ, P2 ;  /* 0x000000ff05057207 */ /* 0x000fe40001000000 */
[----:B------:R-:W-:Y:S02]  /*03e0*/  SEL R6, R15, RZ, P1 ;  /* 0x000000ff0f067207 */ /* 0x000fe40000800000 */
[----:B------:R-:W-:-:S05]  /*03f0*/  SEL R7, R7, RZ, P0 ;  /* 0x000000ff07077207 */ /* 0x000fca0000000000 */
[----:B------:R-:W-:Y:S01]  /*0400*/  STG.E.128 desc[UR4][R8.64], R4 ;  /* 0x0000000408007986 */ /* 0x000fe2000c101d04 */
[----:B------:R-:W-:Y:S05]  /*0410*/  EXIT ;  /* 0x000000000000794d */ /* 0x000fea0003800000 */
.L_x_0:
[----:B------:R-:W-:-:S00]  /*0420*/  BRA `(.L_x_0) ;  /* 0xfffffffc00fc7947 */ /* 0x000fc0000383ffff */
[----:B------:R-:W-:-:S00]  /*0430*/  NOP ;  /* 0x0000000000007918 */ /* 0x000fc00000000000 */
        /* <DEDUP_REMOVED lines=12> */
.L_x_1:


//--------------------- .nv.global.init           --------------------------
	.section	.nv.global.init,"aw",@progbits
.nv.global.init:
	.type		_$_str,@object
	.size		_$_str,(_$_str_$_2 - _$_str)
_$_str:
        /*0000*/ 	.byte	0x5f, 0x5f, 0x43, 0x55, 0x44, 0x41, 0x5f, 0x46, 0x54, 0x5a, 0x00
	.type		_$_str_$_2,@object
	.size		_$_str_$_2,(.L_1 - _$_str_$_2)
_$_str_$_2:
        /*000b*/ 	.byte	0x5f, 0x5f, 0x43, 0x55, 0x44, 0x41, 0x5f, 0x50, 0x52, 0x45, 0x43, 0x5f, 0x53, 0x51, 0x52, 0x54
        /*001b*/ 	.byte	0x00
.L_1:


//--------------------- .nv.constant0.triton_poi_fused__native_batch_norm_legit_no_training_relu_63 --------------------------
	.section	.nv.constant0.triton_poi_fused__native_batch_norm_legit_no_training_relu_63,"a",@progbits
	.sectionflags	@""
	.align	4
.nv.constant0.triton_poi_fused__native_batch_norm_legit_no_training_relu_63:
	.zero		580
